	.headerflags	@"EF_CUDA_TEXMODE_UNIFIED EF_CUDA_64BIT_ADDRESS EF_CUDA_ACCELERATORS EF_CUDA_SM90 EF_CUDA_VIRTUAL_SM(EF_CUDA_SM90)"
	.elftype	@"ET_EXEC"


//--------------------- .nv.info                  --------------------------
	.section	.nv.info,"",@"SHT_CUDA_INFO"
	.align	4


	//----- nvinfo : EIATTR_REGCOUNT
	.align		4
        /*0000*/ 	.byte	0x04, 0x2f
        /*0002*/ 	.short	(.L_1 - .L_0)
	.align		4
.L_0:
        /*0004*/ 	.word	index@(triton_poi_fused_19)
        /*0008*/ 	.word	0x0000001e


	//----- nvinfo : EIATTR_MIN_STACK_SIZE
	.align		4
.L_1:
        /*000c*/ 	.byte	0x04, 0x12
        /*000e*/ 	.short	(.L_3 - .L_2)
	.align		4
.L_2:
        /*0010*/ 	.word	index@(triton_poi_fused_19)
        /*0014*/ 	.word	0x00000000


	//----- nvinfo : EIATTR_FRAME_SIZE
	.align		4
.L_3:
        /*0018*/ 	.byte	0x04, 0x11
        /*001a*/ 	.short	(.L_5 - .L_4)
	.align		4
.L_4:
        /*001c*/ 	.word	index@(triton_poi_fused_19)
        /*0020*/ 	.word	0x00000000


	//----- nvinfo : EIATTR_MIN_STACK_SIZE
	.align		4
.L_5:
        /*0024*/ 	.byte	0x04, 0x12
        /*0026*/ 	.short	(.L_7 - .L_6)
	.align		4
.L_6:
        /*0028*/ 	.word	index@(triton_poi_fused_19)
        /*002c*/ 	.word	0x00000000
.L_7:


//--------------------- .nv.info.triton_poi_fused_19 --------------------------
	.section	.nv.info.triton_poi_fused_19,"",@"SHT_CUDA_INFO"
	.sectionflags	@""
	.align	4


	//----- nvinfo : EIATTR_CUDA_API_VERSION
	.align		4
        /*0000*/ 	.byte	0x04, 0x37
        /*0002*/ 	.short	(.L_9 - .L_8)
.L_8:
        /*0004*/ 	.word	0x0000007c


	//----- nvinfo : EIATTR_KPARAM_INFO
	.align		4
.L_9:
        /*0008*/ 	.byte	0x04, 0x17
        /*000a*/ 	.short	(.L_11 - .L_10)
.L_10:
        /*000c*/ 	.word	0x00000000
        /*0010*/ 	.short	0x0003
        /*0012*/ 	.short	0x0014
        /*0014*/ 	.byte	0x00, 0xf0, 0x11, 0x00


	//----- nvinfo : EIATTR_KPARAM_INFO
	.align		4
.L_11:
        /*0018*/ 	.byte	0x04, 0x17
        /*001a*/ 	.short	(.L_13 - .L_12)
.L_12:
        /*001c*/ 	.word	0x00000000
        /*0020*/ 	.short	0x0002
        /*0022*/ 	.short	0x0010
        /*0024*/ 	.byte	0x00, 0xf0, 0x11, 0x00


	//----- nvinfo : EIATTR_KPARAM_INFO
	.align		4
.L_13:
        /*0028*/ 	.byte	0x04, 0x17
        /*002a*/ 	.short	(.L_15 - .L_14)
.L_14:
        /*002c*/ 	.word	0x00000000
        /*0030*/ 	.short	0x0001
        /*0032*/ 	.short	0x0008
        /*0034*/ 	.byte	0x00, 0xf4, 0x21, 0x00


	//----- nvinfo : EIATTR_KPARAM_INFO
	.align		4
.L_15:
        /*0038*/ 	.byte	0x04, 0x17
        /*003a*/ 	.short	(.L_17 - .L_16)
.L_16:
        /*003c*/ 	.word	0x00000000
        /*0040*/ 	.short	0x0000
        /*0042*/ 	.short	0x0000
        /*0044*/ 	.byte	0x00, 0xf4, 0x21, 0x00


	//----- nvinfo : EIATTR_SPARSE_MMA_MASK
	.align		4
.L_17:
        /*0048*/ 	.byte	0x03, 0x50
        /*004a*/ 	.short	0x0000


	//----- nvinfo : EIATTR_MAXREG_COUNT
	.align		4
        /*004c*/ 	.byte	0x03, 0x1b
        /*004e*/ 	.short	0x00ff


	//----- nvinfo : EIATTR_EXIT_INSTR_OFFSETS
	.align		4
        /*0050*/ 	.byte	0x04, 0x1c
        /*0052*/ 	.short	(.L_19 - .L_18)


	//   ....[0]....
.L_18:
        /*0054*/ 	.word	0x000006c0


	//   ....[1]....
        /*0058*/ 	.word	0x00000710


	//----- nvinfo : EIATTR_REQNTID
	.align		4
.L_19:
        /*005c*/ 	.byte	0x04, 0x10
        /*005e*/ 	.short	(.L_21 - .L_20)
.L_20:
        /*0060*/ 	.word	0x00000080
        /*0064*/ 	.word	0x00000001
        /*0068*/ 	.word	0x00000001


	//----- nvinfo : EIATTR_CBANK_PARAM_SIZE
	.align		4
.L_21:
        /*006c*/ 	.byte	0x03, 0x19
        /*006e*/ 	.short	0x0018


	//----- nvinfo : EIATTR_PARAM_CBANK
	.align		4
        /*0070*/ 	.byte	0x04, 0x0a
        /*0072*/ 	.short	(.L_23 - .L_22)
	.align		4
.L_22:
        /*0074*/ 	.word	index@(.nv.constant0.triton_poi_fused_19)
        /*0078*/ 	.short	0x0210
        /*007a*/ 	.short	0x0018


	//----- nvinfo : EIATTR_SW_WAR
	.align		4
.L_23:
        /*007c*/ 	.byte	0x04, 0x36
        /*007e*/ 	.short	(.L_25 - .L_24)
.L_24:
        /*0080*/ 	.word	0x00000008
.L_25:


//--------------------- .nv.callgraph             --------------------------
	.section	.nv.callgraph,"",@"SHT_CUDA_CALLGRAPH"
	.align	4
	.sectionentsize	8
	.align		4
        /*0000*/ 	.word	0x00000000
	.align		4
        /*0004*/ 	.word	0xffffffff
	.align		4
        /*0008*/ 	.word	0x00000000
	.align		4
        /*000c*/ 	.word	0xfffffffe
	.align		4
        /*0010*/ 	.word	0x00000000
	.align		4
        /*0014*/ 	.word	0xfffffffd
	.align		4
        /*0018*/ 	.word	0x00000000
	.align		4
        /*001c*/ 	.word	0xfffffffc


//--------------------- .text.triton_poi_fused_19 --------------------------
	.section	.text.triton_poi_fused_19,"ax",@progbits
	.sectionflags	@"SHF_BARRIERS=1"
	.align	128
        .global         triton_poi_fused_19
        .type           triton_poi_fused_19,@function
        .size           triton_poi_fused_19,(.L_x_1 - triton_poi_fused_19)
        .other          triton_poi_fused_19,@"STO_CUDA_ENTRY STV_DEFAULT"
triton_poi_fused_19:
.text.triton_poi_fused_19:
[----:B------:R-:W0:Y:S01]  /*0000*/  LDC R1, c[0x0][0x28] ;  /* 0x00000a00ff017b82 */ /* 0x000e220000000800 */
[----:B------:R-:W1:Y:S07]  /*0010*/  S2R R19, SR_CTAID.Z ;  /* 0x0000000000137919 */ /* 0x000e6e0000002700 */
[----:B------:R-:W1:Y:S01]  /*0020*/  S2UR UR4, SR_CTAID.Y ;  /* 0x00000000000479c3 */ /* 0x000e620000002600 */
[----:B------:R-:W-:Y:S01]  /*0030*/  IMAD.MOV.U32 R14, RZ, RZ, RZ ;  /* 0x000000ffff0e7224 */ /* 0x000fe200078e00ff */
[----:B------:R-:W-:Y:S01]  /*0040*/  ULDC.64 UR6, c[0x0][0x208] ;  /* 0x0000820000067ab9 */ /* 0x000fe20000000a00 */
[----:B------:R-:W2:Y:S01]  /*0050*/  S2R R15, SR_CTAID.X ;  /* 0x00000000000f7919 */ /* 0x000ea20000002500 */
[----:B------:R-:W3:Y:S04]  /*0060*/  S2R R18, SR_TID.X ;  /* 0x0000000000127919 */ /* 0x000ee80000002100 */
[----:B------:R-:W1:Y:S08]  /*0070*/  LDC R0, c[0x0][0x10] ;  /* 0x00000400ff007b82 */ /* 0x000e700000000800 */
[----:B------:R-:W4:Y:S01]  /*0080*/  LDC.64 R16, c[0x0][0x210] ;  /* 0x00008400ff107b82 */ /* 0x000f220000000a00 */
[----:B-1----:R-:W-:-:S02]  /*0090*/  IMAD R19, R19, R0, UR4 ;  /* 0x0000000413137e24 */ /* 0x002fc4000f8e0200 */
[----:B--2---:R-:W-:Y:S02]  /*00a0*/  IMAD.SHL.U32 R15, R15, 0x10, RZ ;  /* 0x000000100f0f7824 */ /* 0x004fe400078e00ff */
[----:B------:R-:W-:Y:S01]  /*00b0*/  IMAD.SHL.U32 R19, R19, 0x40, RZ ;  /* 0x0000004013137824 */ /* 0x000fe200078e00ff */
[----:B---3--:R-:W-:Y:S02]  /*00c0*/  SHF.R.U32.HI R0, RZ, 0x4, R18 ;  /* 0x00000004ff007819 */ /* 0x008fe40000011612 */
[----:B------:R-:W-:Y:S02]  /*00d0*/  LOP3.LUT R4, R15, 0xf, R18, 0xf8, !PT ;  /* 0x0000000f0f047812 */ /* 0x000fe400078ef812 */
[----:B------:R-:W-:Y:S02]  /*00e0*/  SGXT.U32 R0, R0, 0x3 ;  /* 0x000000030000781a */ /* 0x000fe40000000000 */
[----:B------:R-:W-:Y:S02]  /*00f0*/  ISETP.GE.AND P0, PT, R4, 0x9, PT ;  /* 0x000000090400780c */ /* 0x000fe40003f06270 */
[----:B------:R-:W-:-:S02]  /*0100*/  LOP3.LUT R3, R19, 0x8, R0, 0xfe, !PT ;  /* 0x0000000813037812 */ /* 0x000fc400078efe00 */
[----:B------:R-:W-:Y:S02]  /*0110*/  LOP3.LUT R2, R19, R0, RZ, 0xfc, !PT ;  /* 0x0000000013027212 */ /* 0x000fe400078efcff */
[C---:B------:R-:W-:Y:S01]  /*0120*/  ISETP.LT.AND P2, PT, R3.reuse, 0x40000, !P0 ;  /* 0x000400000300780c */ /* 0x040fe20004741270 */
[--C-:B------:R-:W-:Y:S01]  /*0130*/  IMAD R3, R3, 0x9, R4.reuse ;  /* 0x0000000903037824 */ /* 0x100fe200078e0204 */
[----:B------:R-:W-:Y:S01]  /*0140*/  LOP3.LUT R6, R19, 0x10, R0, 0xfe, !PT ;  /* 0x0000001013067812 */ /* 0x000fe200078efe00 */
[C---:B------:R-:W-:Y:S01]  /*0150*/  IMAD R5, R2.reuse, 0x9, R4 ;  /* 0x0000000902057824 */ /* 0x040fe200078e0204 */
[----:B------:R-:W-:Y:S02]  /*0160*/  LOP3.LUT R7, R19, 0x18, R0, 0xfe, !PT ;  /* 0x0000001813077812 */ /* 0x000fe400078efe00 */
[----:B------:R-:W-:Y:S01]  /*0170*/  ISETP.LT.AND P1, PT, R2, 0x40000, !P0 ;  /* 0x000400000200780c */ /* 0x000fe20004721270 */
[----:B----4-:R-:W-:Y:S01]  /*0180*/  IMAD.WIDE R2, R3, 0x4, R16 ;  /* 0x0000000403027825 */ /* 0x010fe200078e0210 */
[----:B------:R-:W-:-:S02]  /*0190*/  ISETP.LT.AND P6, PT, R6, 0x40000, !P0 ;  /* 0x000400000600780c */ /* 0x000fc400047c1270 */
[----:B------:R-:W-:Y:S02]  /*01a0*/  LOP3.LUT R8, R19, 0x20, R0, 0xfe, !PT ;  /* 0x0000002013087812 */ /* 0x000fe400078efe00 */
[----:B------:R-:W-:Y:S01]  /*01b0*/  ISETP.LT.AND P5, PT, R7, 0x40000, !P0 ;  /* 0x000400000700780c */ /* 0x000fe200047a1270 */
[----:B------:R1:W2:Y:S01]  /*01c0*/  @P2 LDG.E.EL R14, desc[UR6][R2.64] ;  /* 0x00000006020e2981 */ /* 0x0002a2000c2e1900 */
[----:B------:R-:W-:Y:S02]  /*01d0*/  LOP3.LUT R4, R19, 0x28, R0, 0xfe, !PT ;  /* 0x0000002813047812 */ /* 0x000fe400078efe00 */
[----:B------:R-:W-:Y:S02]  /*01e0*/  LOP3.LUT R6, R19, 0x30, R0, 0xfe, !PT ;  /* 0x0000003013067812 */ /* 0x000fe400078efe00 */
[----:B------:R-:W-:Y:S02]  /*01f0*/  LOP3.LUT R7, R19, 0x38, R0, 0xfe, !PT ;  /* 0x0000003813077812 */ /* 0x000fe400078efe00 */
[----:B------:R-:W-:-:S02]  /*0200*/  ISETP.LT.AND P4, PT, R8, 0x40000, !P0 ;  /* 0x000400000800780c */ /* 0x000fc40004781270 */
[----:B------:R-:W-:Y:S02]  /*0210*/  ISETP.LT.AND P3, PT, R4, 0x40000, !P0 ;  /* 0x000400000400780c */ /* 0x000fe40004761270 */
[----:B------:R-:W-:Y:S02]  /*0220*/  ISETP.LT.AND P2, PT, R6, 0x40000, !P0 ;  /* 0x000400000600780c */ /* 0x000fe40004741270 */
[----:B------:R-:W-:Y:S01]  /*0230*/  ISETP.LT.AND P0, PT, R7, 0x40000, !P0 ;  /* 0x000400000700780c */ /* 0x000fe20004701270 */
[C---:B------:R-:W-:Y:S02]  /*0240*/  VIADD R7, R5.reuse, 0x90 ;  /* 0x0000009005077836 */ /* 0x040fe40000000000 */
[C---:B------:R-:W-:Y:S02]  /*0250*/  VIADD R9, R5.reuse, 0xd8 ;  /* 0x000000d805097836 */ /* 0x040fe40000000000 */
[C---:B------:R-:W-:Y:S02]  /*0260*/  VIADD R11, R5.reuse, 0x120 ;  /* 0x00000120050b7836 */ /* 0x040fe40000000000 */
[----:B------:R-:W-:-:S02]  /*0270*/  VIADD R13, R5, 0x168 ;  /* 0x00000168050d7836 */ /* 0x000fc40000000000 */
[C---:B------:R-:W-:Y:S02]  /*0280*/  VIADD R23, R5.reuse, 0x1b0 ;  /* 0x000001b005177836 */ /* 0x040fe40000000000 */
[C---:B------:R-:W-:Y:S02]  /*0290*/  VIADD R25, R5.reuse, 0x1f8 ;  /* 0x000001f805197836 */ /* 0x040fe40000000000 */
[----:B-1----:R-:W-:-:S04]  /*02a0*/  IMAD.WIDE R2, R5, 0x4, R16 ;  /* 0x0000000405027825 */ /* 0x002fc800078e0210 */
[----:B------:R-:W-:-:S04]  /*02b0*/  IMAD.WIDE R4, R7, 0x4, R16 ;  /* 0x0000000407047825 */ /* 0x000fc800078e0210 */
[----:B------:R-:W-:-:S04]  /*02c0*/  IMAD.WIDE R6, R9, 0x4, R16 ;  /* 0x0000000409067825 */ /* 0x000fc800078e0210 */
[----:B------:R-:W-:Y:S01]  /*02d0*/  IMAD.WIDE R8, R11, 0x4, R16 ;  /* 0x000000040b087825 */ /* 0x000fe200078e0210 */
[----:B------:R-:W-:-:S03]  /*02e0*/  CS2R R20, SRZ ;  /* 0x0000000000147805 */ /* 0x000fc6000001ff00 */
[----:B------:R-:W-:-:S03]  /*02f0*/  IMAD.WIDE R10, R13, 0x4, R16 ;  /* 0x000000040d0a7825 */ /* 0x000fc600078e0210 */
[----:B------:R1:W3:Y:S01]  /*0300*/  @P6 LDG.E.EL R20, desc[UR6][R4.64] ;  /* 0x0000000604146981 */ /* 0x0002e2000c2e1900 */
[--C-:B------:R-:W-:Y:S01]  /*0310*/  IMAD.WIDE R12, R23, 0x4, R16.reuse ;  /* 0x00000004170c7825 */ /* 0x100fe200078e0210 */
[----:B------:R-:W-:Y:S02]  /*0320*/  CS2R R22, SRZ ;  /* 0x0000000000167805 */ /* 0x000fe4000001ff00 */
[----:B------:R-:W4:Y:S01]  /*0330*/  @P5 LDG.E.EL R21, desc[UR6][R6.64] ;  /* 0x0000000606155981 */ /* 0x000f22000c2e1900 */
[----:B------:R-:W-:Y:S01]  /*0340*/  IMAD.WIDE R16, R25, 0x4, R16 ;  /* 0x0000000419107825 */ /* 0x000fe200078e0210 */
[----:B------:R-:W-:Y:S02]  /*0350*/  CS2R R24, SRZ ;  /* 0x0000000000187805 */ /* 0x000fe4000001ff00 */
[----:B------:R-:W5:Y:S01]  /*0360*/  @P4 LDG.E.EL R22, desc[UR6][R8.64] ;  /* 0x0000000608164981 */ /* 0x000f62000c2e1900 */
[----:B------:R-:W-:-:S03]  /*0370*/  IMAD.MOV.U32 R26, RZ, RZ, RZ ;  /* 0x000000ffff1a7224 */ /* 0x000fc600078e00ff */
[----:B------:R-:W5:Y:S04]  /*0380*/  @P3 LDG.E.EL R24, desc[UR6][R10.64] ;  /* 0x000000060a183981 */ /* 0x000f68000c2e1900 */
[----:B------:R1:W5:Y:S04]  /*0390*/  @P2 LDG.E.EL R23, desc[UR6][R12.64] ;  /* 0x000000060c172981 */ /* 0x000368000c2e1900 */
[----:B------:R1:W5:Y:S04]  /*03a0*/  @P1 LDG.E.EL R25, desc[UR6][R2.64] ;  /* 0x0000000602191981 */ /* 0x000368000c2e1900 */
[----:B------:R-:W5:Y:S01]  /*03b0*/  @P0 LDG.E.EL R26, desc[UR6][R16.64] ;  /* 0x00000006101a0981 */ /* 0x000f62000c2e1900 */
[----:B------:R-:W1:Y:S01]  /*03c0*/  S2R R27, SR_TID.X ;  /* 0x00000000001b7919 */ /* 0x000e620000002100 */
[----:B------:R-:W1:Y:S01]  /*03d0*/  S2UR UR5, SR_CgaCtaId ;  /* 0x00000000000579c3 */ /* 0x000e620000008800 */
[----:B------:R-:W-:-:S02]  /*03e0*/  UMOV UR4, 0x400 ;  /* 0x0000040000047882 */ /* 0x000fc40000000000 */
[----:B01----:R-:W-:Y:S01]  /*03f0*/  UPRMT UR4, UR5, 0x654, UR4 ;  /* 0x0000065405047896 */ /* 0x003fe20008000004 */
[----:B------:R-:W-:Y:S01]  /*0400*/  IMAD.SHL.U32 R4, R27, 0x40, RZ ;  /* 0x000000401b047824 */ /* 0x000fe200078e00ff */
[----:B------:R-:W-:-:S04]  /*0410*/  SHF.R.U32.HI R5, RZ, 0x4, R27 ;  /* 0x00000004ff057819 */ /* 0x000fc8000001161b */
[----:B------:R-:W-:Y:S02]  /*0420*/  SGXT.U32 R5, R5, 0x3 ;  /* 0x000000030505781a */ /* 0x000fe40000000000 */
[----:B------:R-:W-:-:S04]  /*0430*/  LOP3.LUT R4, R4, 0x3c0, RZ, 0xc0, !PT ;  /* 0x000003c004047812 */ /* 0x000fc800078ec0ff */
[C---:B------:R-:W-:Y:S02]  /*0440*/  LOP3.LUT R5, R4.reuse, R5, RZ, 0xfc, !PT ;  /* 0x0000000504057212 */ /* 0x040fe400078efcff */
[----:B------:R-:W-:-:S05]  /*0450*/  LEA.HI R4, R4, UR4, RZ, 0x1e ;  /* 0x0000000404047c11 */ /* 0x000fca000f8ff0ff */
[----:B------:R-:W-:Y:S01]  /*0460*/  IMAD R13, R5, 0x4, R4 ;  /* 0x00000004050d7824 */ /* 0x000fe200078e0204 */
[C---:B------:R-:W-:Y:S01]  /*0470*/  LOP3.LUT R2, R27.reuse, 0x70, RZ, 0xc0, !PT ;  /* 0x000000701b027812 */ /* 0x040fe200078ec0ff */
[----:B------:R-:W-:-:S04]  /*0480*/  IMAD.SHL.U32 R8, R27, 0x4, RZ ;  /* 0x000000041b087824 */ /* 0x000fc800078e00ff */
[----:B------:R-:W-:Y:S01]  /*0490*/  VIADD R3, R2, UR4 ;  /* 0x0000000402037c36 */ /* 0x000fe20008000000 */
[----:B------:R-:W-:-:S05]  /*04a0*/  LOP3.LUT R8, R8, 0x1fc, RZ, 0xc0, !PT ;  /* 0x000001fc08087812 */ /* 0x000fca00078ec0ff */
[----:B------:R-:W-:Y:S02]  /*04b0*/  IMAD R4, R8, 0x4, R3 ;  /* 0x0000000408047824 */ /* 0x000fe400078e0203 */
[----:B------:R-:W-:Y:S01]  /*04c0*/  IMAD.SHL.U32 R18, R18, 0x4, RZ ;  /* 0x0000000412127824 */ /* 0x000fe200078e00ff */
[----:B------:R-:W0:Y:S04]  /*04d0*/  LDC.64 R2, c[0x0][0x218] ;  /* 0x00008600ff027b82 */ /* 0x000e280000000a00 */
[----:B------:R-:W-:-:S04]  /*04e0*/  LOP3.LUT R18, R19, 0x3c, R18, 0xf8, !PT ;  /* 0x0000003c13127812 */ /* 0x000fc800078ef812 */
[----:B------:R-:W-:-:S04]  /*04f0*/  SHF.R.S32.HI R9, RZ, 0x1f, R18 ;  /* 0x0000001fff097819 */ /* 0x000fc80000011412 */
[----:B------:R-:W-:-:S04]  /*0500*/  LEA.HI R9, R9, R18, RZ, 0x9 ;  /* 0x0000001209097211 */ /* 0x000fc800078f48ff */
[----:B------:R-:W-:Y:S02]  /*0510*/  LOP3.LUT R11, R9, 0xfffffe00, RZ, 0xc0, !PT ;  /* 0xfffffe00090b7812 */ /* 0x000fe400078ec0ff */
[----:B------:R-:W-:Y:S02]  /*0520*/  SHF.R.S32.HI R10, RZ, 0x9, R9 ;  /* 0x00000009ff0a7819 */ /* 0x000fe40000011409 */
[C---:B------:R-:W-:Y:S01]  /*0530*/  ISETP.GE.AND P0, PT, R18.reuse, 0x40000, PT ;  /* 0x000400001200780c */ /* 0x040fe20003f06270 */
[----:B------:R-:W-:Y:S01]  /*0540*/  IMAD.IADD R11, R18, 0x1, -R11 ;  /* 0x00000001120b7824 */ /* 0x000fe200078e0a0b */
[----:B------:R-:W-:Y:S02]  /*0550*/  LOP3.LUT R9, R15, R0, RZ, 0xfc, !PT ;  /* 0x000000000f097212 */ /* 0x000fe400078efcff */
[----:B------:R-:W-:Y:S01]  /*0560*/  LOP3.LUT R0, R15, 0x8, R0, 0xfe, !PT ;  /* 0x000000080f007812 */ /* 0x000fe200078efe00 */
[----:B------:R-:W-:Y:S01]  /*0570*/  IMAD R12, R10, 0x1200, R11 ;  /* 0x000012000a0c7824 */ /* 0x000fe200078e020b */
[----:B------:R-:W-:-:S02]  /*0580*/  ISETP.LT.AND P1, PT, R9, 0x9, !P0 ;  /* 0x000000090900780c */ /* 0x000fc40004721270 */
[----:B------:R-:W-:Y:S01]  /*0590*/  ISETP.LT.AND P0, PT, R0, 0x9, !P0 ;  /* 0x000000090000780c */ /* 0x000fe20004701270 */
[----:B------:R-:W-:-:S04]  /*05a0*/  IMAD R11, R9, 0x200, R12 ;  /* 0x00000200090b7824 */ /* 0x000fc800078e020c */
[----:B0-----:R-:W-:Y:S01]  /*05b0*/  IMAD.WIDE R10, R11, 0x4, R2 ;  /* 0x000000040b0a7825 */ /* 0x001fe200078e0202 */
[----:B--2---:R-:W-:Y:S04]  /*05c0*/  STS [R13+0x20], R14 ;  /* 0x0000200e0d007388 */ /* 0x004fe80000000800 */
[----:B---3--:R-:W-:Y:S04]  /*05d0*/  STS [R13+0x40], R20 ;  /* 0x000040140d007388 */ /* 0x008fe80000000800 */
[----:B----4-:R-:W-:Y:S04]  /*05e0*/  STS [R13+0x60], R21 ;  /* 0x000060150d007388 */ /* 0x010fe80000000800 */
[----:B-----5:R-:W-:Y:S04]  /*05f0*/  STS [R13+0x80], R22 ;  /* 0x000080160d007388 */ /* 0x020fe80000000800 */
[----:B------:R-:W-:Y:S04]  /*0600*/  STS [R13+0xa0], R24 ;  /* 0x0000a0180d007388 */ /* 0x000fe80000000800 */
[----:B------:R-:W-:Y:S04]  /*0610*/  STS [R13+0xc0], R23 ;  /* 0x0000c0170d007388 */ /* 0x000fe80000000800 */
[----:B------:R-:W-:Y:S04]  /*0620*/  STS [R13], R25 ;  /* 0x000000190d007388 */ /* 0x000fe80000000800 */
[----:B------:R0:W-:Y:S01]  /*0630*/  STS [R13+0xe0], R26 ;  /* 0x0000e01a0d007388 */ /* 0x0001e20000000800 */
[----:B------:R-:W-:Y:S06]  /*0640*/  BAR.SYNC.DEFER_BLOCKING 0x0 ;  /* 0x0000000000007b1d */ /* 0x000fec0000010000 */
[----:B------:R-:W1:Y:S01]  /*0650*/  LDS.128 R4, [R4] ;  /* 0x0000000004047984 */ /* 0x000e620000000c00 */
[----:B0-----:R-:W-:-:S04]  /*0660*/  LOP3.LUT R13, R8, 0x200, RZ, 0xfc, !PT ;  /* 0x00000200080d7812 */ /* 0x001fc800078efcff */
[----:B------:R-:W-:-:S04]  /*0670*/  SHF.R.U32.HI R13, RZ, 0x2, R13 ;  /* 0x00000002ff0d7819 */ /* 0x000fc8000001160d */
[----:B------:R-:W-:-:S05]  /*0680*/  LOP3.LUT R13, R13, 0xf0, RZ, 0xc0, !PT ;  /* 0x000000f00d0d7812 */ /* 0x000fca00078ec0ff */
[----:B------:R-:W-:-:S04]  /*0690*/  VIADD R13, R13, UR4 ;  /* 0x000000040d0d7c36 */ /* 0x000fc80008000000 */
[----:B------:R-:W-:Y:S01]  /*06a0*/  IMAD R13, R8, 0x4, R13 ;  /* 0x00000004080d7824 */ /* 0x000fe200078e020d */
[----:B-1----:R0:W-:Y:S02]  /*06b0*/  @P1 STG.E.128 desc[UR6][R10.64], R4 ;  /* 0x000000040a001986 */ /* 0x0021e4000c101d06 */
[----:B0-----:R-:W-:Y:S05]  /*06c0*/  @!P0 EXIT ;  /* 0x000000000000894d */ /* 0x001fea0003800000 */
[----:B0-----:R-:W0:Y:S01]  /*06d0*/  LDS.128 R8, [R13+0x800] ;  /* 0x000800000d087984 */ /* 0x001e220000000c00 */
[----:B------:R-:W-:-:S04]  /*06e0*/  IMAD R5, R0, 0x200, R12 ;  /* 0x0000020000057824 */ /* 0x000fc800078e020c */
[----:B------:R-:W-:-:S05]  /*06f0*/  IMAD.WIDE R2, R5, 0x4, R2 ;  /* 0x0000000405027825 */ /* 0x000fca00078e0202 */
[----:B0-----:R-:W-:Y:S01]  /*0700*/  STG.E.128 desc[UR6][R2.64], R8 ;  /* 0x0000000802007986 */ /* 0x001fe2000c101d06 */
[----:B------:R-:W-:Y:S05]  /*0710*/  EXIT ;  /* 0x000000000000794d */ /* 0x000fea0003800000 */
.L_x_0:
[----:B------:R-:W-:-:S00]  /*0720*/  BRA `(.L_x_0) ;  /* 0xfffffffc00fc7947 */ /* 0x000fc0000383ffff */
[----:B------:R-:W-:-:S00]  /*0730*/  NOP ;  /* 0x0000000000007918 */ /* 0x000fc00000000000 */
        /* <DEDUP_REMOVED lines=12> */
.L_x_1:


//--------------------- .nv.shared.triton_poi_fused_19 --------------------------
	.section	.nv.shared.triton_poi_fused_19,"aw",@nobits
	.sectionflags	@""
	.align	16
	.zero		1024


//--------------------- .nv.constant0.triton_poi_fused_19 --------------------------
	.section	.nv.constant0.triton_poi_fused_19,"a",@progbits
	.sectionflags	@""
	.align	4
.nv.constant0.triton_poi_fused_19:
	.zero		552
